	.headerflags	@"EF_CUDA_TEXMODE_UNIFIED EF_CUDA_64BIT_ADDRESS EF_CUDA_ACCELERATORS EF_CUDA_SM90 EF_CUDA_VIRTUAL_SM(EF_CUDA_SM90)"
	.elftype	@"ET_EXEC"


//--------------------- .nv.info                  --------------------------
	.section	.nv.info,"",@"SHT_CUDA_INFO"
	.align	4


	//----- nvinfo : EIATTR_REGCOUNT
	.align		4
        /*0000*/ 	.byte	0x04, 0x2f
        /*0002*/ 	.short	(.L_1 - .L_0)
	.align		4
.L_0:
        /*0004*/ 	.word	index@(triton_poi_fused_constant_pad_nd_native_layer_norm_38)
        /*0008*/ 	.word	0x00000020


	//----- nvinfo : EIATTR_MIN_STACK_SIZE
	.align		4
.L_1:
        /*000c*/ 	.byte	0x04, 0x12
        /*000e*/ 	.short	(.L_3 - .L_2)
	.align		4
.L_2:
        /*0010*/ 	.word	index@(triton_poi_fused_constant_pad_nd_native_layer_norm_38)
        /*0014*/ 	.word	0x00000000


	//----- nvinfo : EIATTR_FRAME_SIZE
	.align		4
.L_3:
        /*0018*/ 	.byte	0x04, 0x11
        /*001a*/ 	.short	(.L_5 - .L_4)
	.align		4
.L_4:
        /*001c*/ 	.word	index@(triton_poi_fused_constant_pad_nd_native_layer_norm_38)
        /*0020*/ 	.word	0x00000000


	//----- nvinfo : EIATTR_MIN_STACK_SIZE
	.align		4
.L_5:
        /*0024*/ 	.byte	0x04, 0x12
        /*0026*/ 	.short	(.L_7 - .L_6)
	.align		4
.L_6:
        /*0028*/ 	.word	index@(triton_poi_fused_constant_pad_nd_native_layer_norm_38)
        /*002c*/ 	.word	0x00000000
.L_7:


//--------------------- .nv.info.triton_poi_fused_constant_pad_nd_native_layer_norm_38 --------------------------
	.section	.nv.info.triton_poi_fused_constant_pad_nd_native_layer_norm_38,"",@"SHT_CUDA_INFO"
	.sectionflags	@""
	.align	4


	//----- nvinfo : EIATTR_CUDA_API_VERSION
	.align		4
        /*0000*/ 	.byte	0x04, 0x37
        /*0002*/ 	.short	(.L_9 - .L_8)
.L_8:
        /*0004*/ 	.word	0x0000007c


	//----- nvinfo : EIATTR_KPARAM_INFO
	.align		4
.L_9:
        /*0008*/ 	.byte	0x04, 0x17
        /*000a*/ 	.short	(.L_11 - .L_10)
.L_10:
        /*000c*/ 	.word	0x00000000
        /*0010*/ 	.short	0x0004
        /*0012*/ 	.short	0x0020
        /*0014*/ 	.byte	0x00, 0xf0, 0x11, 0x00


	//----- nvinfo : EIATTR_KPARAM_INFO
	.align		4
.L_11:
        /*0018*/ 	.byte	0x04, 0x17
        /*001a*/ 	.short	(.L_13 - .L_12)
.L_12:
        /*001c*/ 	.word	0x00000000
        /*0020*/ 	.short	0x0003
        /*0022*/ 	.short	0x0018
        /*0024*/ 	.byte	0x00, 0xf4, 0x21, 0x00


	//----- nvinfo : EIATTR_KPARAM_INFO
	.align		4
.L_13:
        /*0028*/ 	.byte	0x04, 0x17
        /*002a*/ 	.short	(.L_15 - .L_14)
.L_14:
        /*002c*/ 	.word	0x00000000
        /*0030*/ 	.short	0x0002
        /*0032*/ 	.short	0x0010
        /*0034*/ 	.byte	0x00, 0xf4, 0x21, 0x00


	//----- nvinfo : EIATTR_KPARAM_INFO
	.align		4
.L_15:
        /*0038*/ 	.byte	0x04, 0x17
        /*003a*/ 	.short	(.L_17 - .L_16)
.L_16:
        /*003c*/ 	.word	0x00000000
        /*0040*/ 	.short	0x0001
        /*0042*/ 	.short	0x0008
        /*0044*/ 	.byte	0x00, 0xf4, 0x21, 0x00


	//----- nvinfo : EIATTR_KPARAM_INFO
	.align		4
.L_17:
        /*0048*/ 	.byte	0x04, 0x17
        /*004a*/ 	.short	(.L_19 - .L_18)
.L_18:
        /*004c*/ 	.word	0x00000000
        /*0050*/ 	.short	0x0000
        /*0052*/ 	.short	0x0000
        /*0054*/ 	.byte	0x00, 0xf4, 0x21, 0x00


	//----- nvinfo : EIATTR_SPARSE_MMA_MASK
	.align		4
.L_19:
        /*0058*/ 	.byte	0x03, 0x50
        /*005a*/ 	.short	0x0000


	//----- nvinfo : EIATTR_MAXREG_COUNT
	.align		4
        /*005c*/ 	.byte	0x03, 0x1b
        /*005e*/ 	.short	0x00ff


	//----- nvinfo : EIATTR_EXIT_INSTR_OFFSETS
	.align		4
        /*0060*/ 	.byte	0x04, 0x1c
        /*0062*/ 	.short	(.L_21 - .L_20)


	//   ....[0]....
.L_20:
        /*0064*/ 	.word	0x00000840


	//   ....[1]....
        /*0068*/ 	.word	0x00000860


	//----- nvinfo : EIATTR_REQNTID
	.align		4
.L_21:
        /*006c*/ 	.byte	0x04, 0x10
        /*006e*/ 	.short	(.L_23 - .L_22)
.L_22:
        /*0070*/ 	.word	0x00000080
        /*0074*/ 	.word	0x00000001
        /*0078*/ 	.word	0x00000001


	//----- nvinfo : EIATTR_CBANK_PARAM_SIZE
	.align		4
.L_23:
        /*007c*/ 	.byte	0x03, 0x19
        /*007e*/ 	.short	0x0024


	//----- nvinfo : EIATTR_PARAM_CBANK
	.align		4
        /*0080*/ 	.byte	0x04, 0x0a
        /*0082*/ 	.short	(.L_25 - .L_24)
	.align		4
.L_24:
        /*0084*/ 	.word	index@(.nv.constant0.triton_poi_fused_constant_pad_nd_native_layer_norm_38)
        /*0088*/ 	.short	0x0210
        /*008a*/ 	.short	0x0024


	//----- nvinfo : EIATTR_SW_WAR
	.align		4
.L_25:
        /*008c*/ 	.byte	0x04, 0x36
        /*008e*/ 	.short	(.L_27 - .L_26)
.L_26:
        /*0090*/ 	.word	0x00000008
.L_27:


//--------------------- .nv.callgraph             --------------------------
	.section	.nv.callgraph,"",@"SHT_CUDA_CALLGRAPH"
	.align	4
	.sectionentsize	8
	.align		4
        /*0000*/ 	.word	0x00000000
	.align		4
        /*0004*/ 	.word	0xffffffff
	.align		4
        /*0008*/ 	.word	0x00000000
	.align		4
        /*000c*/ 	.word	0xfffffffe
	.align		4
        /*0010*/ 	.word	0x00000000
	.align		4
        /*0014*/ 	.word	0xfffffffd
	.align		4
        /*0018*/ 	.word	0x00000000
	.align		4
        /*001c*/ 	.word	0xfffffffc


//--------------------- .text.triton_poi_fused_constant_pad_nd_native_layer_norm_38 --------------------------
	.section	.text.triton_poi_fused_constant_pad_nd_native_layer_norm_38,"ax",@progbits
	.align	128
        .global         triton_poi_fused_constant_pad_nd_native_layer_norm_38
        .type           triton_poi_fused_constant_pad_nd_native_layer_norm_38,@function
        .size           triton_poi_fused_constant_pad_nd_native_layer_norm_38,(.L_x_1 - triton_poi_fused_constant_pad_nd_native_layer_norm_38)
        .other          triton_poi_fused_constant_pad_nd_native_layer_norm_38,@"STO_CUDA_ENTRY STV_DEFAULT"
triton_poi_fused_constant_pad_nd_native_layer_norm_38:
.text.triton_poi_fused_constant_pad_nd_native_layer_norm_38:
[----:B------:R-:W0:Y:S02]  /*0000*/  LDC R1, c[0x0][0x28] ;  /* 0x00000a00ff017b82 */ /* 0x000e240000000800 */
[----:B------:R-:W1:Y:S01]  /*0010*/  S2R R0, SR_TID.X ;  /* 0x0000000000007919 */ /* 0x000e620000002100 */
[----:B------:R-:W2:Y:S01]  /*0020*/  LDC.64 R24, c[0x0][0x218] ;  /* 0x00008600ff187b82 */ /* 0x000ea20000000a00 */
[----:B------:R-:W-:Y:S02]  /*0030*/  CS2R R12, SRZ ;  /* 0x00000000000c7805 */ /* 0x000fe4000001ff00 */
[----:B------:R-:W-:Y:S01]  /*0040*/  CS2R R14, SRZ ;  /* 0x00000000000e7805 */ /* 0x000fe2000001ff00 */
[----:B------:R-:W3:Y:S01]  /*0050*/  S2R R3, SR_CTAID.X ;  /* 0x0000000000037919 */ /* 0x000ee20000002500 */
[----:B------:R-:W-:-:S03]  /*0060*/  ULDC.64 UR4, c[0x0][0x208] ;  /* 0x0000820000047ab9 */ /* 0x000fc60000000a00 */
[----:B------:R-:W4:Y:S01]  /*0070*/  LDC.64 R16, c[0x0][0x210] ;  /* 0x00008400ff107b82 */ /* 0x000f220000000a00 */
[----:B-1----:R-:W-:-:S05]  /*0080*/  IMAD.SHL.U32 R0, R0, 0x4, RZ ;  /* 0x0000000400007824 */ /* 0x002fca00078e00ff */
[----:B------:R-:W-:-:S05]  /*0090*/  LOP3.LUT R0, R0, 0x1fc, RZ, 0xc0, !PT ;  /* 0x000001fc00007812 */ /* 0x000fca00078ec0ff */
[----:B---3--:R-:W-:-:S04]  /*00a0*/  IMAD R28, R3, 0x400, R0 ;  /* 0x00000400031c7824 */ /* 0x008fc800078e0200 */
[----:B------:R-:W-:-:S04]  /*00b0*/  IMAD.HI R2, R28, 0x30c30c31, RZ ;  /* 0x30c30c311c027827 */ /* 0x000fc800078e02ff */
[----:B------:R-:W-:Y:S01]  /*00c0*/  IMAD.HI R10, R28, 0x2aaaaaab, RZ ;  /* 0x2aaaaaab1c0a7827 */ /* 0x000fe200078e02ff */
[----:B------:R-:W-:-:S03]  /*00d0*/  SHF.R.U32.HI R3, RZ, 0x1f, R2 ;  /* 0x0000001fff037819 */ /* 0x000fc60000011602 */
[----:B------:R-:W-:Y:S01]  /*00e0*/  IMAD.HI R0, R28, 0x6f74ae27, RZ ;  /* 0x6f74ae271c007827 */ /* 0x000fe200078e02ff */
[----:B------:R-:W-:Y:S02]  /*00f0*/  SHF.R.U32.HI R11, RZ, 0x1f, R10 ;  /* 0x0000001fff0b7819 */ /* 0x000fe4000001160a */
[----:B------:R-:W-:Y:S01]  /*0100*/  LEA.HI.SX32 R3, R2, R3, 0x16 ;  /* 0x0000000302037211 */ /* 0x000fe200078fb2ff */
[----:B------:R-:W-:Y:S01]  /*0110*/  IMAD.MOV.U32 R2, RZ, RZ, RZ ;  /* 0x000000ffff027224 */ /* 0x000fe200078e00ff */
[----:B------:R-:W-:Y:S01]  /*0120*/  LEA.HI.SX32 R11, R10, R11, 0x19 ;  /* 0x0000000b0a0b7211 */ /* 0x000fe200078fcaff */
[----:B------:R-:W-:Y:S01]  /*0130*/  IMAD.MOV.U32 R10, RZ, RZ, RZ ;  /* 0x000000ffff0a7224 */ /* 0x000fe200078e00ff */
[----:B------:R-:W-:Y:S01]  /*0140*/  SHF.R.U32.HI R5, RZ, 0x1f, R0 ;  /* 0x0000001fff057819 */ /* 0x000fe20000011600 */
[----:B------:R-:W-:-:S03]  /*0150*/  IMAD.HI R4, R3, -0x6db6db6d, R2 ;  /* 0x9249249303047827 */ /* 0x000fc600078e0202 */
[----:B------:R-:W-:Y:S01]  /*0160*/  LEA.HI.SX32 R5, R0, R5, 0x12 ;  /* 0x0000000500057211 */ /* 0x000fe200078f92ff */
[----:B------:R-:W-:Y:S01]  /*0170*/  IMAD.HI R2, R11, -0x6db6db6d, R10 ;  /* 0x924924930b027827 */ /* 0x000fe200078e020a */
[----:B------:R-:W-:-:S03]  /*0180*/  SHF.R.U32.HI R9, RZ, 0x1f, R4 ;  /* 0x0000001fff097819 */ /* 0x000fc60000011604 */
[----:B------:R-:W-:Y:S01]  /*0190*/  IMAD R0, R3, -0x1500, R28 ;  /* 0xffffeb0003007824 */ /* 0x000fe200078e021c */
[----:B------:R-:W-:Y:S01]  /*01a0*/  SHF.R.U32.HI R7, RZ, 0x1f, R2 ;  /* 0x0000001fff077819 */ /* 0x000fe20000011602 */
[----:B------:R-:W-:Y:S01]  /*01b0*/  IMAD R19, R11, -0x300, R28 ;  /* 0xfffffd000b137824 */ /* 0x000fe200078e021c */
[----:B------:R-:W-:Y:S01]  /*01c0*/  LEA.HI.SX32 R9, R4, R9, 0x1e ;  /* 0x0000000904097211 */ /* 0x000fe200078ff2ff */
[----:B------:R-:W-:Y:S01]  /*01d0*/  IMAD R5, R5, 0xc00, R0 ;  /* 0x00000c0005057824 */ /* 0x000fe200078e0200 */
[----:B------:R-:W-:Y:S01]  /*01e0*/  LEA.HI.SX32 R7, R2, R7, 0x1e ;  /* 0x0000000702077211 */ /* 0x000fe200078ff2ff */
[----:B--2---:R-:W-:-:S04]  /*01f0*/  IMAD.WIDE R26, R19, 0x4, R24 ;  /* 0x00000004131a7825 */ /* 0x004fc800078e0218 */
[----:B------:R-:W-:Y:S01]  /*0200*/  IMAD R4, R9, -0x7, R3 ;  /* 0xfffffff909047824 */ /* 0x000fe200078e0203 */
[----:B------:R-:W-:Y:S01]  /*0210*/  CS2R R8, SRZ ;  /* 0x0000000000087805 */ /* 0x000fe2000001ff00 */
[----:B------:R-:W1:Y:S01]  /*0220*/  LDC.64 R2, c[0x0][0x220] ;  /* 0x00008800ff027b82 */ /* 0x000e620000000a00 */
[----:B------:R-:W-:Y:S02]  /*0230*/  IMAD R7, R7, -0x7, R11 ;  /* 0xfffffff907077824 */ /* 0x000fe400078e020b */
[----:B------:R-:W-:Y:S02]  /*0240*/  IMAD R23, R4, 0x600, R5 ;  /* 0x0000060004177824 */ /* 0x000fe400078e0205 */
[----:B------:R-:W-:Y:S01]  /*0250*/  IMAD.MOV.U32 R11, RZ, RZ, RZ ;  /* 0x000000ffff0b7224 */ /* 0x000fe200078e00ff */
[----:B------:R-:W-:Y:S02]  /*0260*/  VIMNMX R7, R7, R4, !PT ;  /* 0x0000000407077248 */ /* 0x000fe40007fe0100 */
[----:B------:R-:W-:Y:S01]  /*0270*/  CS2R R4, SRZ ;  /* 0x0000000000047805 */ /* 0x000fe2000001ff00 */
[----:B----4-:R-:W-:Y:S01]  /*0280*/  IMAD.WIDE R22, R23, 0x4, R16 ;  /* 0x0000000417167825 */ /* 0x010fe200078e0210 */
[----:B------:R-:W-:-:S02]  /*0290*/  ISETP.GE.AND P1, PT, R7, 0x2, PT ;  /* 0x000000020700780c */ /* 0x000fc40003f26270 */
[----:B------:R-:W-:Y:S02]  /*02a0*/  CS2R R6, SRZ ;  /* 0x0000000000067805 */ /* 0x000fe4000001ff00 */
[----:B------:R-:W-:Y:S01]  /*02b0*/  ISETP.LT.AND P3, PT, R28, 0x24c00, !P1 ;  /* 0x00024c001c00780c */ /* 0x000fe20004f61270 */
[----:B-1----:R-:W-:-:S12]  /*02c0*/  IMAD.WIDE R18, R19, 0x4, R2 ;  /* 0x0000000413127825 */ /* 0x002fd800078e0202 */
[----:B------:R-:W2:Y:S04]  /*02d0*/  @P3 LDG.E.128 R4, desc[UR4][R22.64] ;  /* 0x0000000416043981 */ /* 0x000ea8000c1e1d00 */
[----:B------:R-:W3:Y:S04]  /*02e0*/  @P3 LDG.E.EL.128 R12, desc[UR4][R26.64] ;  /* 0x000000041a0c3981 */ /* 0x000ee8000c2e1d00 */
[----:B------:R1:W4:Y:S01]  /*02f0*/  @P3 LDG.E.EL.128 R8, desc[UR4][R18.64] ;  /* 0x0000000412083981 */ /* 0x000322000c2e1d00 */
[----:B------:R-:W-:-:S04]  /*0300*/  VIADD R0, R28, 0x200 ;  /* 0x000002001c007836 */ /* 0x000fc80000000000 */
[----:B------:R-:W-:-:S04]  /*0310*/  IMAD.HI R21, R0, 0x2aaaaaab, RZ ;  /* 0x2aaaaaab00157827 */ /* 0x000fc800078e02ff */
[----:B------:R-:W-:Y:S01]  /*0320*/  IMAD.HI R20, R0, 0x30c30c31, RZ ;  /* 0x30c30c3100147827 */ /* 0x000fe200078e02ff */
[----:B-1----:R-:W-:-:S04]  /*0330*/  SHF.R.U32.HI R18, RZ, 0x1f, R21 ;  /* 0x0000001fff127819 */ /* 0x002fc80000011615 */
[----:B------:R-:W-:Y:S02]  /*0340*/  SHF.R.U32.HI R29, RZ, 0x1f, R20 ;  /* 0x0000001fff1d7819 */ /* 0x000fe40000011614 */
[----:B------:R-:W-:Y:S01]  /*0350*/  LEA.HI.SX32 R21, R21, R18, 0x19 ;  /* 0x0000001215157211 */ /* 0x000fe200078fcaff */
[----:B------:R-:W-:Y:S01]  /*0360*/  IMAD.MOV.U32 R18, RZ, RZ, RZ ;  /* 0x000000ffff127224 */ /* 0x000fe200078e00ff */
[----:B------:R-:W-:Y:S01]  /*0370*/  LEA.HI.SX32 R19, R20, R29, 0x16 ;  /* 0x0000001d14137211 */ /* 0x000fe200078fb2ff */
[----:B------:R-:W-:-:S04]  /*0380*/  IMAD.MOV.U32 R20, RZ, RZ, RZ ;  /* 0x000000ffff147224 */ /* 0x000fc800078e00ff */
[----:B------:R-:W-:-:S04]  /*0390*/  IMAD.HI R20, R21, -0x6db6db6d, R20 ;  /* 0x9249249315147827 */ /* 0x000fc800078e0214 */
[----:B------:R-:W-:Y:S01]  /*03a0*/  IMAD.HI R18, R19, -0x6db6db6d, R18 ;  /* 0x9249249313127827 */ /* 0x000fe200078e0212 */
[----:B------:R-:W-:-:S04]  /*03b0*/  SHF.R.U32.HI R23, RZ, 0x1f, R20 ;  /* 0x0000001fff177819 */ /* 0x000fc80000011614 */
[----:B------:R-:W-:Y:S02]  /*03c0*/  SHF.R.U32.HI R27, RZ, 0x1f, R18 ;  /* 0x0000001fff1b7819 */ /* 0x000fe40000011612 */
[----:B------:R-:W-:Y:S01]  /*03d0*/  LEA.HI.SX32 R23, R20, R23, 0x1e ;  /* 0x0000001714177211 */ /* 0x000fe200078ff2ff */
[----:B------:R-:W-:Y:S01]  /*03e0*/  IMAD.HI R20, R0, 0x6f74ae27, RZ ;  /* 0x6f74ae2700147827 */ /* 0x000fe200078e02ff */
[----:B------:R-:W-:-:S03]  /*03f0*/  LEA.HI.SX32 R18, R18, R27, 0x1e ;  /* 0x0000001b12127211 */ /* 0x000fc600078ff2ff */
[----:B------:R-:W-:Y:S01]  /*0400*/  IMAD R23, R23, -0x7, R21 ;  /* 0xfffffff917177824 */ /* 0x000fe200078e0215 */
[----:B------:R-:W-:Y:S01]  /*0410*/  SHF.R.U32.HI R27, RZ, 0x1f, R20 ;  /* 0x0000001fff1b7819 */ /* 0x000fe20000011614 */
[----:B------:R-:W-:-:S03]  /*0420*/  IMAD R18, R18, -0x7, R19 ;  /* 0xfffffff912127824 */ /* 0x000fc600078e0213 */
[----:B------:R-:W-:Y:S01]  /*0430*/  LEA.HI.SX32 R27, R20, R27, 0x12 ;  /* 0x0000001b141b7211 */ /* 0x000fe200078f92ff */
[----:B------:R-:W-:Y:S01]  /*0440*/  IMAD R20, R19, -0x1500, R0 ;  /* 0xffffeb0013147824 */ /* 0x000fe200078e0200 */
[----:B------:R-:W-:-:S03]  /*0450*/  VIMNMX R23, R23, R18, !PT ;  /* 0x0000001217177248 */ /* 0x000fc60007fe0100 */
[----:B------:R-:W-:Y:S01]  /*0460*/  IMAD R27, R27, 0xc00, R20 ;  /* 0x00000c001b1b7824 */ /* 0x000fe200078e0214 */
[----:B------:R-:W-:Y:S01]  /*0470*/  ISETP.GE.AND P0, PT, R23, 0x2, PT ;  /* 0x000000021700780c */ /* 0x000fe20003f06270 */
[----:B------:R-:W-:Y:S02]  /*0480*/  IMAD R29, R21, -0x300, R0 ;  /* 0xfffffd00151d7824 */ /* 0x000fe400078e0200 */
[----:B------:R-:W-:Y:S01]  /*0490*/  IMAD R27, R18, 0x600, R27 ;  /* 0x00000600121b7824 */ /* 0x000fe200078e021b */
[----:B------:R-:W-:Y:S02]  /*04a0*/  ISETP.LT.AND P2, PT, R0, 0x24c00, !P0 ;  /* 0x00024c000000780c */ /* 0x000fe40004741270 */
[----:B------:R-:W-:Y:S02]  /*04b0*/  CS2R R18, SRZ ;  /* 0x0000000000127805 */ /* 0x000fe4000001ff00 */
[----:B------:R-:W-:Y:S01]  /*04c0*/  CS2R R20, SRZ ;  /* 0x0000000000147805 */ /* 0x000fe2000001ff00 */
[----:B------:R-:W-:Y:S01]  /*04d0*/  IMAD.WIDE R26, R27, 0x4, R16 ;  /* 0x000000041b1a7825 */ /* 0x000fe200078e0210 */
[----:B------:R-:W-:-:S03]  /*04e0*/  CS2R R16, SRZ ;  /* 0x0000000000107805 */ /* 0x000fc6000001ff00 */
[----:B------:R-:W-:-:S04]  /*04f0*/  IMAD.WIDE R24, R29, 0x4, R24 ;  /* 0x000000041d187825 */ /* 0x000fc800078e0218 */
[----:B------:R-:W-:Y:S01]  /*0500*/  IMAD.WIDE R2, R29, 0x4, R2 ;  /* 0x000000041d027825 */ /* 0x000fe200078e0202 */
[----:B------:R1:W5:Y:S02]  /*0510*/  @P2 LDG.E.128 R16, desc[UR4][R26.64] ;  /* 0x000000041a102981 */ /* 0x000364000c1e1d00 */
[----:B-1----:R-:W-:Y:S02]  /*0520*/  CS2R R26, SRZ ;  /* 0x00000000001a7805 */ /* 0x002fe4000001ff00 */
[----:B--2---:R-:W-:Y:S02]  /*0530*/  SEL R4, R4, RZ, P3 ;  /* 0x000000ff04047207 */ /* 0x004fe40001800000 */
[----:B---3--:R-:W-:Y:S02]  /*0540*/  SEL R23, R12, RZ, P3 ;  /* 0x000000ff0c177207 */ /* 0x008fe40001800000 */
[----:B----4-:R-:W-:-:S05]  /*0550*/  SEL R8, R8, RZ, P3 ;  /* 0x000000ff08087207 */ /* 0x010fca0001800000 */
[----:B------:R-:W-:Y:S01]  /*0560*/  FFMA R4, R4, R23, R8 ;  /* 0x0000001704047223 */ /* 0x000fe20000000008 */
[----:B------:R-:W-:-:S06]  /*0570*/  CS2R R22, SRZ ;  /* 0x0000000000167805 */ /* 0x000fcc000001ff00 */
[----:B------:R1:W2:Y:S02]  /*0580*/  @P2 LDG.E.EL.128 R20, desc[UR4][R24.64] ;  /* 0x0000000418142981 */ /* 0x0002a4000c2e1d00 */
[----:B-1----:R-:W-:-:S06]  /*0590*/  CS2R R24, SRZ ;  /* 0x0000000000187805 */ /* 0x002fcc000001ff00 */
[----:B------:R1:W3:Y:S01]  /*05a0*/  @P2 LDG.E.EL.128 R24, desc[UR4][R2.64] ;  /* 0x0000000402182981 */ /* 0x0002e2000c2e1d00 */
[----:B------:R-:W-:Y:S02]  /*05b0*/  SEL R5, R5, RZ, P3 ;  /* 0x000000ff05057207 */ /* 0x000fe40001800000 */
[----:B------:R-:W-:Y:S02]  /*05c0*/  SEL R8, R13, RZ, P3 ;  /* 0x000000ff0d087207 */ /* 0x000fe40001800000 */
[----:B------:R-:W-:-:S05]  /*05d0*/  SEL R12, R9, RZ, P3 ;  /* 0x000000ff090c7207 */ /* 0x000fca0001800000 */
[----:B------:R-:W-:Y:S02]  /*05e0*/  FFMA R5, R5, R8, R12 ;  /* 0x0000000805057223 */ /* 0x000fe4000000000c */
[----:B------:R-:W4:Y:S01]  /*05f0*/  LDC.64 R8, c[0x0][0x228] ;  /* 0x00008a00ff087b82 */ /* 0x000f220000000a00 */
[----:B------:R-:W-:Y:S02]  /*0600*/  SEL R12, R15, RZ, P3 ;  /* 0x000000ff0f0c7207 */ /* 0x000fe40001800000 */
[----:B------:R-:W-:Y:S02]  /*0610*/  SEL R6, R6, RZ, P3 ;  /* 0x000000ff06067207 */ /* 0x000fe40001800000 */
[----:B------:R-:W-:Y:S02]  /*0620*/  SEL R7, R7, RZ, P3 ;  /* 0x000000ff07077207 */ /* 0x000fe40001800000 */
[----:B------:R-:W-:Y:S02]  /*0630*/  SEL R13, R14, RZ, P3 ;  /* 0x000000ff0e0d7207 */ /* 0x000fe40001800000 */
[----:B------:R-:W-:-:S02]  /*0640*/  SEL R15, R10, RZ, P3 ;  /* 0x000000ff0a0f7207 */ /* 0x000fc40001800000 */
[----:B-1----:R-:W-:Y:S02]  /*0650*/  SEL R2, R11, RZ, P3 ;  /* 0x000000ff0b027207 */ /* 0x002fe40001800000 */
[----:B------:R-:W-:Y:S02]  /*0660*/  ISETP.GE.AND P4, PT, R28, 0x24c00, PT ;  /* 0x00024c001c00780c */ /* 0x000fe40003f86270 */
[----:B------:R-:W-:Y:S01]  /*0670*/  ISETP.GE.AND P3, PT, R0, 0x24c00, PT ;  /* 0x00024c000000780c */ /* 0x000fe20003f66270 */
[----:B------:R-:W-:Y:S01]  /*0680*/  FFMA R6, R6, R13, R15 ;  /* 0x0000000d06067223 */ /* 0x000fe2000000000f */
[----:B------:R-:W-:Y:S01]  /*0690*/  FFMA R7, R7, R12, R2 ;  /* 0x0000000c07077223 */ /* 0x000fe20000000002 */
[----:B------:R-:W-:Y:S02]  /*06a0*/  SEL R4, R4, RZ, !P1 ;  /* 0x000000ff04047207 */ /* 0x000fe40004800000 */
[----:B------:R-:W-:Y:S02]  /*06b0*/  SEL R5, R5, RZ, !P1 ;  /* 0x000000ff05057207 */ /* 0x000fe40004800000 */
[----:B------:R-:W-:Y:S01]  /*06c0*/  SEL R6, R6, RZ, !P1 ;  /* 0x000000ff06067207 */ /* 0x000fe20004800000 */
[----:B----4-:R-:W-:Y:S01]  /*06d0*/  IMAD.WIDE R8, R28, 0x4, R8 ;  /* 0x000000041c087825 */ /* 0x010fe200078e0208 */
[----:B------:R-:W-:-:S02]  /*06e0*/  SEL R7, R7, RZ, !P1 ;  /* 0x000000ff07077207 */ /* 0x000fc40004800000 */
[----:B-----5:R-:W-:Y:S02]  /*06f0*/  SEL R16, R16, RZ, P2 ;  /* 0x000000ff10107207 */ /* 0x020fe40001000000 */
[----:B------:R-:W-:Y:S02]  /*0700*/  SEL R17, R17, RZ, P2 ;  /* 0x000000ff11117207 */ /* 0x000fe40001000000 */
[----:B------:R-:W-:Y:S02]  /*0710*/  SEL R18, R18, RZ, P2 ;  /* 0x000000ff12127207 */ /* 0x000fe40001000000 */
[----:B------:R-:W-:Y:S01]  /*0720*/  SEL R19, R19, RZ, P2 ;  /* 0x000000ff13137207 */ /* 0x000fe20001000000 */
[----:B------:R1:W-:Y:S01]  /*0730*/  @!P4 STG.E.128 desc[UR4][R8.64], R4 ;  /* 0x000000040800c986 */ /* 0x0003e2000c101d04 */
[----:B--2---:R-:W-:Y:S02]  /*0740*/  SEL R3, R20, RZ, P2 ;  /* 0x000000ff14037207 */ /* 0x004fe40001000000 */
[----:B------:R-:W-:-:S02]  /*0750*/  SEL R0, R21, RZ, P2 ;  /* 0x000000ff15007207 */ /* 0x000fc40001000000 */
[----:B------:R-:W-:Y:S02]  /*0760*/  SEL R11, R22, RZ, P2 ;  /* 0x000000ff160b7207 */ /* 0x000fe40001000000 */
[----:B------:R-:W-:Y:S02]  /*0770*/  SEL R2, R23, RZ, P2 ;  /* 0x000000ff17027207 */ /* 0x000fe40001000000 */
[----:B---3--:R-:W-:Y:S02]  /*0780*/  SEL R13, R24, RZ, P2 ;  /* 0x000000ff180d7207 */ /* 0x008fe40001000000 */
[----:B------:R-:W-:Y:S02]  /*0790*/  SEL R10, R25, RZ, P2 ;  /* 0x000000ff190a7207 */ /* 0x000fe40001000000 */
[----:B------:R-:W-:Y:S02]  /*07a0*/  SEL R15, R26, RZ, P2 ;  /* 0x000000ff1a0f7207 */ /* 0x000fe40001000000 */
[----:B------:R-:W-:Y:S01]  /*07b0*/  SEL R12, R27, RZ, P2 ;  /* 0x000000ff1b0c7207 */ /* 0x000fe20001000000 */
[----:B------:R-:W-:Y:S01]  /*07c0*/  FFMA R3, R16, R3, R13 ;  /* 0x0000000310037223 */ /* 0x000fe2000000000d */
[----:B------:R-:W-:Y:S01]  /*07d0*/  FFMA R0, R17, R0, R10 ;  /* 0x0000000011007223 */ /* 0x000fe2000000000a */
[----:B------:R-:W-:-:S02]  /*07e0*/  FFMA R11, R18, R11, R15 ;  /* 0x0000000b120b7223 */ /* 0x000fc4000000000f */
[----:B------:R-:W-:Y:S01]  /*07f0*/  FFMA R2, R19, R2, R12 ;  /* 0x0000000213027223 */ /* 0x000fe2000000000c */
[----:B------:R-:W-:Y:S02]  /*0800*/  SEL R12, R3, RZ, !P0 ;  /* 0x000000ff030c7207 */ /* 0x000fe40004000000 */
[----:B------:R-:W-:Y:S02]  /*0810*/  SEL R13, R0, RZ, !P0 ;  /* 0x000000ff000d7207 */ /* 0x000fe40004000000 */
[----:B------:R-:W-:Y:S02]  /*0820*/  SEL R14, R11, RZ, !P0 ;  /* 0x000000ff0b0e7207 */ /* 0x000fe40004000000 */
[----:B------:R-:W-:Y:S01]  /*0830*/  SEL R15, R2, RZ, !P0 ;  /* 0x000000ff020f7207 */ /* 0x000fe20004000000 */
[----:B-1----:R-:W-:Y:S06]  /*0840*/  @P3 EXIT ;  /* 0x000000000000394d */ /* 0x002fec0003800000 */
[----:B------:R-:W-:Y:S01]  /*0850*/  STG.E.128 desc[UR4][R8.64+0x800], R12 ;  /* 0x0008000c08007986 */ /* 0x000fe2000c101d04 */
[----:B------:R-:W-:Y:S05]  /*0860*/  EXIT ;  /* 0x000000000000794d */ /* 0x000fea0003800000 */
.L_x_0:
[----:B------:R-:W-:-:S00]  /*0870*/  BRA `(.L_x_0) ;  /* 0xfffffffc00fc7947 */ /* 0x000fc0000383ffff */
[----:B------:R-:W-:-:S00]  /*0880*/  NOP ;  /* 0x0000000000007918 */ /* 0x000fc00000000000 */
[----:B------:R-:W-:-:S00]  /*0890*/  NOP ;  /* 0x0000000000007918 */ /* 0x000fc00000000000 */
[----:B------:R-:W-:-:S00]  /*08a0*/  NOP ;  /* 0x0000000000007918 */ /* 0x000fc00000000000 */
[----:B------:R-:W-:-:S00]  /*08b0*/  NOP ;  /* 0x0000000000007918 */ /* 0x000fc00000000000 */
[----:B------:R-:W-:-:S00]  /*08c0*/  NOP ;  /* 0x0000000000007918 */ /* 0x000fc00000000000 */
[----:B------:R-:W-:-:S00]  /*08d0*/  NOP ;  /* 0x0000000000007918 */ /* 0x000fc00000000000 */
[----:B------:R-:W-:-:S00]  /*08e0*/  NOP ;  /* 0x0000000000007918 */ /* 0x000fc00000000000 */
[----:B------:R-:W-:-:S00]  /*08f0*/  NOP ;  /* 0x0000000000007918 */ /* 0x000fc00000000000 */
.L_x_1:


//--------------------- .nv.constant0.triton_poi_fused_constant_pad_nd_native_layer_norm_38 --------------------------
	.section	.nv.constant0.triton_poi_fused_constant_pad_nd_native_layer_norm_38,"a",@progbits
	.sectionflags	@""
	.align	4
.nv.constant0.triton_poi_fused_constant_pad_nd_native_layer_norm_38:
	.zero		564
